//
// Generated by NVIDIA NVVM Compiler
//
// Compiler Build ID: CL-36424714
// Cuda compilation tools, release 13.0, V13.0.88
// Based on NVVM 20.0.0
//

.version 9.0
.target sm_100
.address_size 64

	// .globl	rescaleDetections

.visible .entry rescaleDetections(
	.param .u64 .ptr .align 1 rescaleDetections_param_0,
	.param .u64 .ptr .align 1 rescaleDetections_param_1,
	.param .u64 .ptr .align 1 rescaleDetections_param_2,
	.param .u32 rescaleDetections_param_3,
	.param .u32 rescaleDetections_param_4,
	.param .f32 rescaleDetections_param_5,
	.param .f32 rescaleDetections_param_6,
	.param .f32 rescaleDetections_param_7,
	.param .f32 rescaleDetections_param_8,
	.param .f32 rescaleDetections_param_9
)
{
	.reg .pred 	%p<3>;
	.reg .b16 	%rs<3>;
	.reg .b32 	%r<8>;
	.reg .b32 	%f<19>;
	.reg .b64 	%rd<15>;

	ld.param.u64 	%rd3, [rescaleDetections_param_0];
	ld.param.u64 	%rd4, [rescaleDetections_param_1];
	ld.param.u64 	%rd5, [rescaleDetections_param_2];
	ld.param.u32 	%r4, [rescaleDetections_param_3];
	ld.param.u32 	%r3, [rescaleDetections_param_4];
	ld.param.f32 	%f1, [rescaleDetections_param_5];
	ld.param.f32 	%f2, [rescaleDetections_param_6];
	ld.param.f32 	%f3, [rescaleDetections_param_7];
	ld.param.f32 	%f4, [rescaleDetections_param_8];
	ld.param.f32 	%f5, [rescaleDetections_param_9];
	cvta.to.global.u64 	%rd1, %rd5;
	mov.u32 	%r5, %ctaid.x;
	mov.u32 	%r6, %ntid.x;
	mov.u32 	%r7, %tid.x;
	mad.lo.s32 	%r1, %r5, %r6, %r7;
	setp.ge.s32 	%p1, %r1, %r4;
	@%p1 bra 	$L__BB0_4;
	cvta.to.global.u64 	%rd6, %rd3;
	mul.lo.s32 	%r2, %r3, %r1;
	mul.wide.s32 	%rd7, %r2, 4;
	add.s64 	%rd2, %rd6, %rd7;
	ld.global.nc.f32 	%f6, [%rd2+16];
	setp.geu.f32 	%p2, %f6, %f1;
	@%p2 bra 	$L__BB0_3;
	cvt.s64.s32 	%rd13, %r1;
	add.s64 	%rd14, %rd1, %rd13;
	mov.b16 	%rs2, 0;
	st.global.u8 	[%rd14], %rs2;
	bra.uni 	$L__BB0_4;
$L__BB0_3:
	cvt.s64.s32 	%rd8, %r1;
	add.s64 	%rd9, %rd1, %rd8;
	mov.b16 	%rs1, 1;
	st.global.u8 	[%rd9], %rs1;
	ld.global.nc.f32 	%f7, [%rd2];
	sub.f32 	%f8, %f7, %f4;
	div.rn.f32 	%f9, %f8, %f2;
	cvta.to.global.u64 	%rd10, %rd4;
	add.s64 	%rd12, %rd10, %rd7;
	st.global.f32 	[%rd12], %f9;
	ld.global.nc.f32 	%f10, [%rd2+4];
	sub.f32 	%f11, %f10, %f5;
	div.rn.f32 	%f12, %f11, %f3;
	st.global.f32 	[%rd12+4], %f12;
	ld.global.nc.f32 	%f13, [%rd2+8];
	sub.f32 	%f14, %f13, %f4;
	div.rn.f32 	%f15, %f14, %f2;
	st.global.f32 	[%rd12+8], %f15;
	ld.global.nc.f32 	%f16, [%rd2+12];
	sub.f32 	%f17, %f16, %f5;
	div.rn.f32 	%f18, %f17, %f3;
	st.global.f32 	[%rd12+12], %f18;
$L__BB0_4:
	ret;

}


// ===== COMPILED SASS (sm_100) =====

	.target	sm_100

	.elftype	@"ET_EXEC"


//--------------------- .note.nv.tkinfo           --------------------------
	.section	.note.nv.tkinfo,"",@"SHT_NOTE"
	.sectionflags	@"SHF_NOTE_NV_TKINFO"
	.tkinfo
        /*0018*/ 	.word	0x00000002
        /*0030*/ 	.string	""
        /*0030*/ 	.string	"ptxas"
        /*0030*/ 	.string	"Cuda compilation tools, release 13.0, V13.0.88"
        /*0030*/ 	.string	"Build cuda_13.0.r13.0/compiler.36424714_0"
        /*0030*/ 	.string	"-arch sm_100 -m 64 "



//--------------------- .note.nv.cuinfo           --------------------------
	.section	.note.nv.cuinfo,"",@"SHT_NOTE"
	.sectionflags	@"SHF_NOTE_NV_CUINFO"
        /*0018*/ 	.short	0x0002
        /*001a*/ 	.short	0x0064
        /*001c*/ 	.short	0x0082
	.zero		2


//--------------------- .nv.info                  --------------------------
	.section	.nv.info,"",@"SHT_CUDA_INFO"
	.align	4


	//----- nvinfo : EIATTR_REGCOUNT
	.align		4
        /*0000*/ 	.byte	0x04, 0x2f
        /*0002*/ 	.short	(.L_1 - .L_0)
	.align		4
.L_0:
        /*0004*/ 	.word	index@(rescaleDetections)
        /*0008*/ 	.word	0x00000013


	//----- nvinfo : EIATTR_FRAME_SIZE
	.align		4
.L_1:
        /*000c*/ 	.byte	0x04, 0x11
        /*000e*/ 	.short	(.L_3 - .L_2)
	.align		4
.L_2:
        /*0010*/ 	.word	index@($__internal_0_$__cuda_sm3x_div_rn_noftz_f32_slowpath)
        /*0014*/ 	.word	0x00000000


	//----- nvinfo : EIATTR_FRAME_SIZE
	.align		4
.L_3:
        /*0018*/ 	.byte	0x04, 0x11
        /*001a*/ 	.short	(.L_5 - .L_4)
	.align		4
.L_4:
        /*001c*/ 	.word	index@(rescaleDetections)
        /*0020*/ 	.word	0x00000000


	//----- nvinfo : EIATTR_MIN_STACK_SIZE
	.align		4
.L_5:
        /*0024*/ 	.byte	0x04, 0x12
        /*0026*/ 	.short	(.L_7 - .L_6)
	.align		4
.L_6:
        /*0028*/ 	.word	index@(rescaleDetections)
        /*002c*/ 	.word	0x00000000
.L_7:


//--------------------- .nv.compat                --------------------------
	.section	.nv.compat,"",@"SHT_CUDA_COMPAT_INFO"
	.align	4
        /*0000*/ 	.byte	0x02, 0x09, 0x00, 0x00, 0x02, 0x02, 0x01, 0x00, 0x02, 0x05, 0x05, 0x00, 0x03, 0x07, 0x01, 0x01
        /*0010*/ 	.byte	0x02, 0x03, 0x00, 0x00, 0x02, 0x06, 0x01, 0x00, 0x04, 0x0b, 0x08, 0x00, 0x01, 0x00, 0x00, 0x00
        /*0020*/ 	.byte	0x00, 0x00, 0x00, 0x00


//--------------------- .nv.info.rescaleDetections --------------------------
	.section	.nv.info.rescaleDetections,"",@"SHT_CUDA_INFO"
	.sectionflags	@""
	.align	4


	//----- nvinfo : EIATTR_CUDA_API_VERSION
	.align		4
        /*0000*/ 	.byte	0x04, 0x37
        /*0002*/ 	.short	(.L_9 - .L_8)
.L_8:
        /*0004*/ 	.word	0x00000082


	//----- nvinfo : EIATTR_KPARAM_INFO
	.align		4
.L_9:
        /*0008*/ 	.byte	0x04, 0x17
        /*000a*/ 	.short	(.L_11 - .L_10)
.L_10:
        /*000c*/ 	.word	0x00000000
        /*0010*/ 	.short	0x0009
        /*0012*/ 	.short	0x0030
        /*0014*/ 	.byte	0x00, 0xf0, 0x11, 0x00


	//----- nvinfo : EIATTR_KPARAM_INFO
	.align		4
.L_11:
        /*0018*/ 	.byte	0x04, 0x17
        /*001a*/ 	.short	(.L_13 - .L_12)
.L_12:
        /*001c*/ 	.word	0x00000000
        /*0020*/ 	.short	0x0008
        /*0022*/ 	.short	0x002c
        /*0024*/ 	.byte	0x00, 0xf0, 0x11, 0x00


	//----- nvinfo : EIATTR_KPARAM_INFO
	.align		4
.L_13:
        /*0028*/ 	.byte	0x04, 0x17
        /*002a*/ 	.short	(.L_15 - .L_14)
.L_14:
        /*002c*/ 	.word	0x00000000
        /*0030*/ 	.short	0x0007
        /*0032*/ 	.short	0x0028
        /*0034*/ 	.byte	0x00, 0xf0, 0x11, 0x00


	//----- nvinfo : EIATTR_KPARAM_INFO
	.align		4
.L_15:
        /*0038*/ 	.byte	0x04, 0x17
        /*003a*/ 	.short	(.L_17 - .L_16)
.L_16:
        /*003c*/ 	.word	0x00000000
        /*0040*/ 	.short	0x0006
        /*0042*/ 	.short	0x0024
        /*0044*/ 	.byte	0x00, 0xf0, 0x11, 0x00


	//----- nvinfo : EIATTR_KPARAM_INFO
	.align		4
.L_17:
        /*0048*/ 	.byte	0x04, 0x17
        /*004a*/ 	.short	(.L_19 - .L_18)
.L_18:
        /*004c*/ 	.word	0x00000000
        /*0050*/ 	.short	0x0005
        /*0052*/ 	.short	0x0020
        /*0054*/ 	.byte	0x00, 0xf0, 0x11, 0x00


	//----- nvinfo : EIATTR_KPARAM_INFO
	.align		4
.L_19:
        /*0058*/ 	.byte	0x04, 0x17
        /*005a*/ 	.short	(.L_21 - .L_20)
.L_20:
        /*005c*/ 	.word	0x00000000
        /*0060*/ 	.short	0x0004
        /*0062*/ 	.short	0x001c
        /*0064*/ 	.byte	0x00, 0xf0, 0x11, 0x00


	//----- nvinfo : EIATTR_KPARAM_INFO
	.align		4
.L_21:
        /*0068*/ 	.byte	0x04, 0x17
        /*006a*/ 	.short	(.L_23 - .L_22)
.L_22:
        /*006c*/ 	.word	0x00000000
        /*0070*/ 	.short	0x0003
        /*0072*/ 	.short	0x0018
        /*0074*/ 	.byte	0x00, 0xf0, 0x11, 0x00


	//----- nvinfo : EIATTR_KPARAM_INFO
	.align		4
.L_23:
        /*0078*/ 	.byte	0x04, 0x17
        /*007a*/ 	.short	(.L_25 - .L_24)
.L_24:
        /*007c*/ 	.word	0x00000000
        /*0080*/ 	.short	0x0002
        /*0082*/ 	.short	0x0010
        /*0084*/ 	.byte	0x00, 0xf5, 0x21, 0x00


	//----- nvinfo : EIATTR_KPARAM_INFO
	.align		4
.L_25:
        /*0088*/ 	.byte	0x04, 0x17
        /*008a*/ 	.short	(.L_27 - .L_26)
.L_26:
        /*008c*/ 	.word	0x00000000
        /*0090*/ 	.short	0x0001
        /*0092*/ 	.short	0x0008
        /*0094*/ 	.byte	0x00, 0xf5, 0x21, 0x00


	//----- nvinfo : EIATTR_KPARAM_INFO
	.align		4
.L_27:
        /*0098*/ 	.byte	0x04, 0x17
        /*009a*/ 	.short	(.L_29 - .L_28)
.L_28:
        /*009c*/ 	.word	0x00000000
        /*00a0*/ 	.short	0x0000
        /*00a2*/ 	.short	0x0000
        /*00a4*/ 	.byte	0x00, 0xf5, 0x21, 0x00


	//----- nvinfo : EIATTR_SPARSE_MMA_MASK
	.align		4
.L_29:
        /*00a8*/ 	.byte	0x03, 0x50
        /*00aa*/ 	.short	0x0000


	//----- nvinfo : EIATTR_MAXREG_COUNT
	.align		4
        /*00ac*/ 	.byte	0x03, 0x1b
        /*00ae*/ 	.short	0x00ff


	//----- nvinfo : EIATTR_MERCURY_ISA_VERSION
	.align		4
        /*00b0*/ 	.byte	0x03, 0x5f
        /*00b2*/ 	.short	0x0101


	//----- nvinfo : EIATTR_VRC_CTA_INIT_COUNT
	.align		4
        /*00b4*/ 	.byte	0x02, 0x4a
	.zero		1
	.zero		1


	//----- nvinfo : EIATTR_EXIT_INSTR_OFFSETS
	.align		4
        /*00b8*/ 	.byte	0x04, 0x1c
        /*00ba*/ 	.short	(.L_31 - .L_30)


	//   ....[0]....
.L_30:
        /*00bc*/ 	.word	0x00000070


	//   ....[1]....
        /*00c0*/ 	.word	0x00000140


	//   ....[2]....
        /*00c4*/ 	.word	0x000006c0


	//----- nvinfo : EIATTR_CRS_STACK_SIZE
	.align		4
.L_31:
        /*00c8*/ 	.byte	0x04, 0x1e
        /*00ca*/ 	.short	(.L_33 - .L_32)
.L_32:
        /*00cc*/ 	.word	0x00000000


	//----- nvinfo : EIATTR_CBANK_PARAM_SIZE
	.align		4
.L_33:
        /*00d0*/ 	.byte	0x03, 0x19
        /*00d2*/ 	.short	0x0034


	//----- nvinfo : EIATTR_PARAM_CBANK
	.align		4
        /*00d4*/ 	.byte	0x04, 0x0a
        /*00d6*/ 	.short	(.L_35 - .L_34)
	.align		4
.L_34:
        /*00d8*/ 	.word	index@(.nv.constant0.rescaleDetections)
        /*00dc*/ 	.short	0x0380
        /*00de*/ 	.short	0x0034


	//----- nvinfo : EIATTR_SW_WAR
	.align		4
.L_35:
        /*00e0*/ 	.byte	0x04, 0x36
        /*00e2*/ 	.short	(.L_37 - .L_36)
.L_36:
        /*00e4*/ 	.word	0x00000008
.L_37:


//--------------------- .nv.callgraph             --------------------------
	.section	.nv.callgraph,"",@"SHT_CUDA_CALLGRAPH"
	.align	4
	.sectionentsize	8
	.align		4
        /*0000*/ 	.word	0x00000000
	.align		4
        /*0004*/ 	.word	0xffffffff
	.align		4
        /*0008*/ 	.word	0x00000000
	.align		4
        /*000c*/ 	.word	0xfffffffe
	.align		4
        /*0010*/ 	.word	0x00000000
	.align		4
        /*0014*/ 	.word	0xfffffffd
	.align		4
        /*0018*/ 	.word	0x00000000
	.align		4
        /*001c*/ 	.word	0xfffffffc


//--------------------- .text.rescaleDetections   --------------------------
	.section	.text.rescaleDetections,"ax",@progbits
	.align	128
        .global         rescaleDetections
        .type           rescaleDetections,@function
        .size           rescaleDetections,(.L_x_20 - rescaleDetections)
        .other          rescaleDetections,@"STO_CUDA_ENTRY STV_DEFAULT"
rescaleDetections:
.text.rescaleDetections:
[----:B------:R-:W-:Y:S01]  /*0000*/  LDC R1, c[0x0][0x37c] ;  /* 0x0000df00ff017b82 */ /* 0x000fe20000000800 */
[----:B------:R-:W0:Y:S07]  /*0010*/  S2R R3, SR_TID.X ;  /* 0x0000000000037919 */ /* 0x000e2e0000002100 */
[----:B------:R-:W0:Y:S01]  /*0020*/  S2UR UR4, SR_CTAID.X ;  /* 0x00000000000479c3 */ /* 0x000e220000002500 */
[----:B------:R-:W1:Y:S07]  /*0030*/  LDCU UR5, c[0x0][0x398] ;  /* 0x00007300ff0577ac */ /* 0x000e6e0008000800 */
[----:B------:R-:W0:Y:S02]  /*0040*/  LDC R0, c[0x0][0x360] ;  /* 0x0000d800ff007b82 */ /* 0x000e240000000800 */
[----:B0-----:R-:W-:-:S05]  /*0050*/  IMAD R0, R0, UR4, R3 ;  /* 0x0000000400007c24 */ /* 0x001fca000f8e0203 */
[----:B-1----:R-:W-:-:S13]  /*0060*/  ISETP.GE.AND P0, PT, R0, UR5, PT ;  /* 0x0000000500007c0c */ /* 0x002fda000bf06270 */
[----:B------:R-:W-:Y:S05]  /*0070*/  @P0 EXIT ;  /* 0x000000000000094d */ /* 0x000fea0003800000 */
[----:B------:R-:W0:Y:S01]  /*0080*/  LDC.64 R4, c[0x0][0x380] ;  /* 0x0000e000ff047b82 */ /* 0x000e220000000a00 */
[----:B------:R-:W1:Y:S01]  /*0090*/  LDCU UR6, c[0x0][0x39c] ;  /* 0x00007380ff0677ac */ /* 0x000e620008000800 */
[----:B------:R-:W2:Y:S01]  /*00a0*/  LDCU.64 UR4, c[0x0][0x358] ;  /* 0x00006b00ff0477ac */ /* 0x000ea20008000a00 */
[----:B-1----:R-:W-:Y:S01]  /*00b0*/  IMAD R6, R0, UR6, RZ ;  /* 0x0000000600067c24 */ /* 0x002fe2000f8e02ff */
[----:B------:R-:W1:Y:S03]  /*00c0*/  LDCU UR6, c[0x0][0x3a0] ;  /* 0x00007400ff0677ac */ /* 0x000e660008000800 */
[----:B0-----:R-:W-:-:S05]  /*00d0*/  IMAD.WIDE R4, R6, 0x4, R4 ;  /* 0x0000000406047825 */ /* 0x001fca00078e0204 */
[----:B--2---:R-:W1:Y:S02]  /*00e0*/  LDG.E.CONSTANT R2, desc[UR4][R4.64+0x10] ;  /* 0x0000100404027981 */ /* 0x004e64000c1e9900 */
[----:B-1----:R-:W-:-:S13]  /*00f0*/  FSETP.GEU.AND P0, PT, R2, UR6, PT ;  /* 0x0000000602007c0b */ /* 0x002fda000bf0e000 */
[----:B------:R-:W0:Y:S02]  /*0100*/  @!P0 LDC.64 R2, c[0x0][0x390] ;  /* 0x0000e400ff028b82 */ /* 0x000e240000000a00 */
[----:B0-----:R-:W-:-:S04]  /*0110*/  @!P0 IADD3 R2, P1, PT, R0, R2, RZ ;  /* 0x0000000200028210 */ /* 0x001fc80007f3e0ff */
[----:B------:R-:W-:-:S05]  /*0120*/  @!P0 LEA.HI.X.SX32 R3, R0, R3, 0x1, P1 ;  /* 0x0000000300038211 */ /* 0x000fca00008f0eff */
[----:B------:R0:W-:Y:S01]  /*0130*/  @!P0 STG.E.U8 desc[UR4][R2.64], RZ ;  /* 0x000000ff02008986 */ /* 0x0001e2000c101104 */
[----:B------:R-:W-:Y:S05]  /*0140*/  @!P0 EXIT ;  /* 0x000000000000894d */ /* 0x000fea0003800000 */
[----:B------:R-:W2:Y:S01]  /*0150*/  LDG.E.CONSTANT R7, desc[UR4][R4.64] ;  /* 0x0000000404077981 */ /* 0x000ea2000c1e9900 */
[----:B------:R-:W1:Y:S01]  /*0160*/  LDC R11, c[0x0][0x3a4] ;  /* 0x0000e900ff0b7b82 */ /* 0x000e620000000800 */
[----:B------:R-:W0:Y:S01]  /*0170*/  LDCU.64 UR8, c[0x0][0x390] ;  /* 0x00007200ff0877ac */ /* 0x000e220008000a00 */
[----:B------:R-:W-:Y:S01]  /*0180*/  IMAD.MOV.U32 R10, RZ, RZ, 0x1 ;  /* 0x00000001ff0a7424 */ /* 0x000fe200078e00ff */
[----:B------:R-:W-:Y:S01]  /*0190*/  BSSY.RECONVERGENT B0, `(.L_x_0) ;  /* 0x0000012000007945 */ /* 0x000fe20003800200 */
[----:B------:R-:W2:Y:S01]  /*01a0*/  LDCU UR6, c[0x0][0x3ac] ;  /* 0x00007580ff0677ac */ /* 0x000ea20008000800 */
[----:B0-----:R-:W-:-:S04]  /*01b0*/  IADD3 R2, P0, PT, R0, UR8, RZ ;  /* 0x0000000800027c10 */ /* 0x001fc8000ff1e0ff */
[----:B------:R-:W-:Y:S01]  /*01c0*/  LEA.HI.X.SX32 R3, R0, UR9, 0x1, P0 ;  /* 0x0000000900037c11 */ /* 0x000fe200080f0eff */
[----:B-1----:R-:W0:Y:S04]  /*01d0*/  MUFU.RCP R8, R11 ;  /* 0x0000000b00087308 */ /* 0x002e280000001000 */
[----:B------:R1:W-:Y:S01]  /*01e0*/  STG.E.U8 desc[UR4][R2.64], R10 ;  /* 0x0000000a02007986 */ /* 0x0003e2000c101104 */
[----:B0-----:R-:W-:-:S04]  /*01f0*/  FFMA R9, R8, -R11, 1 ;  /* 0x3f80000008097423 */ /* 0x001fc8000000080b */
[----:B------:R-:W-:Y:S01]  /*0200*/  FFMA R9, R8, R9, R8 ;  /* 0x0000000908097223 */ /* 0x000fe20000000008 */
[----:B--2---:R-:W-:-:S04]  /*0210*/  FADD R0, R7, -UR6 ;  /* 0x8000000607007e21 */ /* 0x004fc80008000000 */
[----:B------:R-:W0:Y:S01]  /*0220*/  FCHK P0, R0, R11 ;  /* 0x0000000b00007302 */ /* 0x000e220000000000 */
[----:B------:R-:W-:-:S04]  /*0230*/  FFMA R7, R0, R9, RZ ;  /* 0x0000000900077223 */ /* 0x000fc800000000ff */
[----:B------:R-:W-:-:S04]  /*0240*/  FFMA R8, R7, -R11, R0 ;  /* 0x8000000b07087223 */ /* 0x000fc80000000000 */
[----:B------:R-:W-:Y:S01]  /*0250*/  FFMA R9, R9, R8, R7 ;  /* 0x0000000809097223 */ /* 0x000fe20000000007 */
[----:B01----:R-:W-:Y:S06]  /*0260*/  @!P0 BRA `(.L_x_1) ;  /* 0x0000000000108947 */ /* 0x003fec0003800000 */
[----:B------:R-:W0:Y:S01]  /*0270*/  LDCU UR6, c[0x0][0x3a4] ;  /* 0x00007480ff0677ac */ /* 0x000e220008000800 */
[----:B------:R-:W-:Y:S01]  /*0280*/  MOV R2, 0x2b0 ;  /* 0x000002b000027802 */ /* 0x000fe20000000f00 */
[----:B0-----:R-:W-:-:S07]  /*0290*/  IMAD.U32 R3, RZ, RZ, UR6 ;  /* 0x00000006ff037e24 */ /* 0x001fce000f8e00ff */
[----:B------:R-:W-:Y:S05]  /*02a0*/  CALL.REL.NOINC `($__internal_0_$__cuda_sm3x_div_rn_noftz_f32_slowpath) ;  /* 0x0000000400087944 */ /* 0x000fea0003c00000 */
.L_x_1:
[----:B------:R-:W-:Y:S05]  /*02b0*/  BSYNC.RECONVERGENT B0 ;  /* 0x0000000000007941 */ /* 0x000fea0003800200 */
.L_x_0:
[----:B------:R-:W2:Y:S01]  /*02c0*/  LDG.E.CONSTANT R0, desc[UR4][R4.64+0x4] ;  /* 0x0000040404007981 */ /* 0x000ea2000c1e9900 */
[----:B------:R-:W0:Y:S01]  /*02d0*/  LDC R11, c[0x0][0x3a8] ;  /* 0x0000ea00ff0b7b82 */ /* 0x000e220000000800 */
[----:B------:R-:W2:Y:S01]  /*02e0*/  LDCU UR6, c[0x0][0x3b0] ;  /* 0x00007600ff0677ac */ /* 0x000ea20008000800 */
[----:B------:R-:W-:Y:S06]  /*02f0*/  BSSY.RECONVERGENT B0, `(.L_x_2) ;  /* 0x0000012000007945 */ /* 0x000fec0003800200 */
[----:B------:R-:W1:Y:S01]  /*0300*/  LDC.64 R2, c[0x0][0x388] ;  /* 0x0000e200ff027b82 */ /* 0x000e620000000a00 */
[----:B0-----:R-:W0:Y:S01]  /*0310*/  MUFU.RCP R8, R11 ;  /* 0x0000000b00087308 */ /* 0x001e220000001000 */
[----:B-1----:R-:W-:-:S05]  /*0320*/  IMAD.WIDE R6, R6, 0x4, R2 ;  /* 0x0000000406067825 */ /* 0x002fca00078e0202 */
[----:B------:R1:W-:Y:S01]  /*0330*/  STG.E desc[UR4][R6.64], R9 ;  /* 0x0000000906007986 */ /* 0x0003e2000c101904 */
        /* <DEDUP_REMOVED lines=12> */
[----:B------:R-:W-:-:S07]  /*0400*/  MOV R3, R9 ;  /* 0x0000000900037202 */ /* 0x000fce0000000f00 */
.L_x_3:
[----:B------:R-:W-:Y:S05]  /*0410*/  BSYNC.RECONVERGENT B0 ;  /* 0x0000000000007941 */ /* 0x000fea0003800200 */
.L_x_2:
[----:B------:R-:W2:Y:S01]  /*0420*/  LDG.E.CONSTANT R0, desc[UR4][R4.64+0x8] ;  /* 0x0000080404007981 */ /* 0x000ea2000c1e9900 */
[----:B------:R-:W0:Y:S01]  /*0430*/  LDC R8, c[0x0][0x3a4] ;  /* 0x0000e900ff087b82 */ /* 0x000e220000000800 */
[----:B------:R-:W2:Y:S01]  /*0440*/  LDCU UR6, c[0x0][0x3ac] ;  /* 0x00007580ff0677ac */ /* 0x000ea20008000800 */
[----:B------:R-:W-:Y:S01]  /*0450*/  BSSY.RECONVERGENT B0, `(.L_x_4) ;  /* 0x0000011000007945 */ /* 0x000fe20003800200 */
[----:B------:R1:W-:Y:S01]  /*0460*/  STG.E desc[UR4][R6.64+0x4], R3 ;  /* 0x0000040306007986 */ /* 0x0003e2000c101904 */
[----:B0-----:R-:W0:Y:S02]  /*0470*/  MUFU.RCP R11, R8 ;  /* 0x00000008000b7308 */ /* 0x001e240000001000 */
[----:B0-----:R-:W-:Y:S01]  /*0480*/  FFMA R2, R11, -R8, 1 ;  /* 0x3f8000000b027423 */ /* 0x001fe20000000808 */
[----:B--2---:R-:W-:-:S03]  /*0490*/  FADD R9, R0, -UR6 ;  /* 0x8000000600097e21 */ /* 0x004fc60008000000 */
[----:B------:R-:W-:Y:S02]  /*04a0*/  FFMA R0, R11, R2, R11 ;  /* 0x000000020b007223 */ /* 0x000fe4000000000b */
[----:B------:R-:W0:Y:S02]  /*04b0*/  FCHK P0, R9, R8 ;  /* 0x0000000809007302 */ /* 0x000e240000000000 */
[----:B------:R-:W-:-:S04]  /*04c0*/  FFMA R2, R0, R9, RZ ;  /* 0x0000000900027223 */ /* 0x000fc800000000ff */
[----:B------:R-:W-:-:S04]  /*04d0*/  FFMA R11, R2, -R8, R9 ;  /* 0x80000008020b7223 */ /* 0x000fc80000000009 */
[----:B------:R-:W-:Y:S01]  /*04e0*/  FFMA R11, R0, R11, R2 ;  /* 0x0000000b000b7223 */ /* 0x000fe20000000002 */
[----:B01----:R-:W-:Y:S06]  /*04f0*/  @!P0 BRA `(.L_x_5) ;  /* 0x0000000000188947 */ /* 0x003fec0003800000 */
[----:B------:R-:W0:Y:S01]  /*0500*/  LDCU UR6, c[0x0][0x3a4] ;  /* 0x00007480ff0677ac */ /* 0x000e220008000800 */
[----:B------:R-:W-:Y:S01]  /*0510*/  IMAD.MOV.U32 R0, RZ, RZ, R9 ;  /* 0x000000ffff007224 */ /* 0x000fe200078e0009 */
[----:B------:R-:W-:Y:S01]  /*0520*/  MOV R2, 0x550 ;  /* 0x0000055000027802 */ /* 0x000fe20000000f00 */
[----:B0-----:R-:W-:-:S07]  /*0530*/  IMAD.U32 R3, RZ, RZ, UR6 ;  /* 0x00000006ff037e24 */ /* 0x001fce000f8e00ff */
[----:B------:R-:W-:Y:S05]  /*0540*/  CALL.REL.NOINC `($__internal_0_$__cuda_sm3x_div_rn_noftz_f32_slowpath) ;  /* 0x0000000000607944 */ /* 0x000fea0003c00000 */
[----:B------:R-:W-:-:S07]  /*0550*/  IMAD.MOV.U32 R11, RZ, RZ, R9 ;  /* 0x000000ffff0b7224 */ /* 0x000fce00078e0009 */
.L_x_5:
[----:B------:R-:W-:Y:S05]  /*0560*/  BSYNC.RECONVERGENT B0 ;  /* 0x0000000000007941 */ /* 0x000fea0003800200 */
.L_x_4:
[----:B------:R-:W2:Y:S01]  /*0570*/  LDG.E.CONSTANT R4, desc[UR4][R4.64+0xc] ;  /* 0x00000c0404047981 */ /* 0x000ea2000c1e9900 */
[----:B------:R-:W0:Y:S01]  /*0580*/  LDC R8, c[0x0][0x3a8] ;  /* 0x0000ea00ff087b82 */ /* 0x000e220000000800 */
[----:B------:R-:W2:Y:S01]  /*0590*/  LDCU UR6, c[0x0][0x3b0] ;  /* 0x00007600ff0677ac */ /* 0x000ea20008000800 */
[----:B------:R-:W-:Y:S01]  /*05a0*/  BSSY.RECONVERGENT B0, `(.L_x_6) ;  /* 0x0000010000007945 */ /* 0x000fe20003800200 */
[----:B------:R1:W-:Y:S01]  /*05b0*/  STG.E desc[UR4][R6.64+0x8], R11 ;  /* 0x0000080b06007986 */ /* 0x0003e2000c101904 */
[----:B0-----:R-:W0:Y:S02]  /*05c0*/  MUFU.RCP R9, R8 ;  /* 0x0000000800097308 */ /* 0x001e240000001000 */
        /* <DEDUP_REMOVED lines=9> */
[----:B------:R-:W-:Y:S02]  /*0660*/  MOV R0, R3 ;  /* 0x0000000300007202 */ /* 0x000fe40000000f00 */
[----:B------:R-:W-:Y:S01]  /*0670*/  MOV R2, 0x6a0 ;  /* 0x000006a000027802 */ /* 0x000fe20000000f00 */
[----:B0-----:R-:W-:-:S07]  /*0680*/  IMAD.U32 R3, RZ, RZ, UR6 ;  /* 0x00000006ff037e24 */ /* 0x001fce000f8e00ff */
[----:B------:R-:W-:Y:S05]  /*0690*/  CALL.REL.NOINC `($__internal_0_$__cuda_sm3x_div_rn_noftz_f32_slowpath) ;  /* 0x00000000000c7944 */ /* 0x000fea0003c00000 */
.L_x_7:
[----:B------:R-:W-:Y:S05]  /*06a0*/  BSYNC.RECONVERGENT B0 ;  /* 0x0000000000007941 */ /* 0x000fea0003800200 */
.L_x_6:
[----:B------:R-:W-:Y:S01]  /*06b0*/  STG.E desc[UR4][R6.64+0xc], R9 ;  /* 0x00000c0906007986 */ /* 0x000fe2000c101904 */
[----:B------:R-:W-:Y:S05]  /*06c0*/  EXIT ;  /* 0x000000000000794d */ /* 0x000fea0003800000 */
        .weak           $__internal_0_$__cuda_sm3x_div_rn_noftz_f32_slowpath
        .type           $__internal_0_$__cuda_sm3x_div_rn_noftz_f32_slowpath,@function
        .size           $__internal_0_$__cuda_sm3x_div_rn_noftz_f32_slowpath,(.L_x_20 - $__internal_0_$__cuda_sm3x_div_rn_noftz_f32_slowpath)
$__internal_0_$__cuda_sm3x_div_rn_noftz_f32_slowpath:
[----:B------:R-:W-:Y:S01]  /*06d0*/  SHF.R.U32.HI R9, RZ, 0x17, R3 ;  /* 0x00000017ff097819 */ /* 0x000fe20000011603 */
[----:B------:R-:W-:Y:S01]  /*06e0*/  BSSY.RECONVERGENT B1, `(.L_x_8) ;  /* 0x0000062000017945 */ /* 0x000fe20003800200 */
[----:B------:R-:W-:Y:S02]  /*06f0*/  SHF.R.U32.HI R8, RZ, 0x17, R0 ;  /* 0x00000017ff087819 */ /* 0x000fe40000011600 */
[----:B------:R-:W-:Y:S02]  /*0700*/  LOP3.LUT R14, R9, 0xff, RZ, 0xc0, !PT ;  /* 0x000000ff090e7812 */ /* 0x000fe400078ec0ff */
[----:B------:R-:W-:-:S03]  /*0710*/  LOP3.LUT R12, R8, 0xff, RZ, 0xc0, !PT ;  /* 0x000000ff080c7812 */ /* 0x000fc600078ec0ff */
[----:B------:R-:W-:Y:S02]  /*0720*/  VIADD R10, R14, 0xffffffff ;  /* 0xffffffff0e0a7836 */ /* 0x000fe40000000000 */
[----:B------:R-:W-:-:S03]  /*0730*/  VIADD R9, R12, 0xffffffff ;  /* 0xffffffff0c097836 */ /* 0x000fc60000000000 */
[----:B------:R-:W-:-:S04]  /*0740*/  ISETP.GT.U32.AND P0, PT, R10, 0xfd, PT ;  /* 0x000000fd0a00780c */ /* 0x000fc80003f04070 */
[----:B------:R-:W-:-:S13]  /*0750*/  ISETP.GT.U32.OR P0, PT, R9, 0xfd, P0 ;  /* 0x000000fd0900780c */ /* 0x000fda0000704470 */
[----:B------:R-:W-:Y:S01]  /*0760*/  @!P0 MOV R8, RZ ;  /* 0x000000ff00088202 */ /* 0x000fe20000000f00 */
[----:B------:R-:W-:Y:S06]  /*0770*/  @!P0 BRA `(.L_x_9) ;  /* 0x00000000005c8947 */ /* 0x000fec0003800000 */
[----:B------:R-:W-:Y:S02]  /*0780*/  FSETP.GTU.FTZ.AND P0, PT, |R0|, +INF , PT ;  /* 0x7f8000000000780b */ /* 0x000fe40003f1c200 */
[----:B------:R-:W-:-:S04]  /*0790*/  FSETP.GTU.FTZ.AND P1, PT, |R3|, +INF , PT ;  /* 0x7f8000000300780b */ /* 0x000fc80003f3c200 */
[----:B------:R-:W-:-:S13]  /*07a0*/  PLOP3.LUT P0, PT, P0, P1, PT, 0xf8, 0x8f ;  /* 0x00000000008f781c */ /* 0x000fda0000703f70 */
[----:B------:R-:W-:Y:S05]  /*07b0*/  @P0 BRA `(.L_x_10) ;  /* 0x00000004004c0947 */ /* 0x000fea0003800000 */
[----:B------:R-:W-:-:S13]  /*07c0*/  LOP3.LUT P0, RZ, R3, 0x7fffffff, R0, 0xc8, !PT ;  /* 0x7fffffff03ff7812 */ /* 0x000fda000780c800 */
[----:B------:R-:W-:Y:S05]  /*07d0*/  @!P0 BRA `(.L_x_11) ;  /* 0x00000004003c8947 */ /* 0x000fea0003800000 */
[C---:B------:R-:W-:Y:S02]  /*07e0*/  FSETP.NEU.FTZ.AND P2, PT, |R0|.reuse, +INF , PT ;  /* 0x7f8000000000780b */ /* 0x040fe40003f5d200 */
[----:B------:R-:W-:Y:S02]  /*07f0*/  FSETP.NEU.FTZ.AND P1, PT, |R3|, +INF , PT ;  /* 0x7f8000000300780b */ /* 0x000fe40003f3d200 */
[----:B------:R-:W-:-:S11]  /*0800*/  FSETP.NEU.FTZ.AND P0, PT, |R0|, +INF , PT ;  /* 0x7f8000000000780b */ /* 0x000fd60003f1d200 */
[----:B------:R-:W-:Y:S05]  /*0810*/  @!P1 BRA !P2, `(.L_x_11) ;  /* 0x00000004002c9947 */ /* 0x000fea0005000000 */
[----:B------:R-:W-:-:S04]  /*0820*/  LOP3.LUT P2, RZ, R0, 0x7fffffff, RZ, 0xc0, !PT ;  /* 0x7fffffff00ff7812 */ /* 0x000fc8000784c0ff */
[----:B------:R-:W-:-:S13]  /*0830*/  PLOP3.LUT P1, PT, P1, P2, PT, 0x2f, 0xf2 ;  /* 0x0000000000f2781c */ /* 0x000fda0000f24577 */
[----:B------:R-:W-:Y:S05]  /*0840*/  @P1 BRA `(.L_x_12) ;  /* 0x0000000400181947 */ /* 0x000fea0003800000 */
[----:B------:R-:W-:-:S04]  /*0850*/  LOP3.LUT P1, RZ, R3, 0x7fffffff, RZ, 0xc0, !PT ;  /* 0x7fffffff03ff7812 */ /* 0x000fc8000782c0ff */
[----:B------:R-:W-:-:S13]  /*0860*/  PLOP3.LUT P0, PT, P0, P1, PT, 0x2f, 0xf2 ;  /* 0x0000000000f2781c */ /* 0x000fda0000702577 */
[----:B------:R-:W-:Y:S05]  /*0870*/  @P0 BRA `(.L_x_13) ;  /* 0x0000000400000947 */ /* 0x000fea0003800000 */
[----:B------:R-:W-:Y:S02]  /*0880*/  ISETP.GE.AND P0, PT, R9, RZ, PT ;  /* 0x000000ff0900720c */ /* 0x000fe40003f06270 */
[----:B------:R-:W-:-:S11]  /*0890*/  ISETP.GE.AND P1, PT, R10, RZ, PT ;  /* 0x000000ff0a00720c */ /* 0x000fd60003f26270 */
[----:B------:R-:W-:Y:S02]  /*08a0*/  @P0 IMAD.MOV.U32 R8, RZ, RZ, RZ ;  /* 0x000000ffff080224 */ /* 0x000fe400078e00ff */
[----:B------:R-:W-:Y:S01]  /*08b0*/  @!P0 FFMA R0, R0, 1.84467440737095516160e+19, RZ ;  /* 0x5f80000000008823 */ /* 0x000fe200000000ff */
[----:B------:R-:W-:Y:S02]  /*08c0*/  @!P0 IMAD.MOV.U32 R8, RZ, RZ, -0x40 ;  /* 0xffffffc0ff088424 */ /* 0x000fe400078e00ff */
[----:B------:R-:W-:Y:S02]  /*08d0*/  @!P1 FFMA R3, R3, 1.84467440737095516160e+19, RZ ;  /* 0x5f80000003039823 */ /* 0x000fe400000000ff */
[----:B------:R-:W-:-:S07]  /*08e0*/  @!P1 VIADD R8, R8, 0x40 ;  /* 0x0000004008089836 */ /* 0x000fce0000000000 */
.L_x_9:
[----:B------:R-:W-:Y:S01]  /*08f0*/  LEA R10, R14, 0xc0800000, 0x17 ;  /* 0xc08000000e0a7811 */ /* 0x000fe200078eb8ff */
[----:B------:R-:W-:Y:S03]  /*0900*/  BSSY.RECONVERGENT B2, `(.L_x_14) ;  /* 0x0000036000027945 */ /* 0x000fe60003800200 */
[----:B------:R-:W-:Y:S01]  /*0910*/  IADD3 R10, PT, PT, -R10, R3, RZ ;  /* 0x000000030a0a7210 */ /* 0x000fe20007ffe1ff */
[----:B------:R-:W-:-:S03]  /*0920*/  VIADD R3, R12, 0xffffff81 ;  /* 0xffffff810c037836 */ /* 0x000fc60000000000 */
[----:B------:R-:W0:Y:S01]  /*0930*/  MUFU.RCP R9, R10 ;  /* 0x0000000a00097308 */ /* 0x000e220000001000 */
[----:B------:R-:W-:Y:S01]  /*0940*/  FADD.FTZ R11, -R10, -RZ ;  /* 0x800000ff0a0b7221 */ /* 0x000fe20000010100 */
[----:B------:R-:W-:-:S03]  /*0950*/  IMAD R0, R3, -0x800000, R0 ;  /* 0xff80000003007824 */ /* 0x000fc600078e0200 */
[----:B0-----:R-:W-:-:S04]  /*0960*/  FFMA R12, R9, R11, 1 ;  /* 0x3f800000090c7423 */ /* 0x001fc8000000000b */
[----:B------:R-:W-:-:S04]  /*0970*/  FFMA R16, R9, R12, R9 ;  /* 0x0000000c09107223 */ /* 0x000fc80000000009 */
[----:B------:R-:W-:-:S04]  /*0980*/  FFMA R9, R0, R16, RZ ;  /* 0x0000001000097223 */ /* 0x000fc800000000ff */
[----:B------:R-:W-:-:S04]  /*0990*/  FFMA R12, R11, R9, R0 ;  /* 0x000000090b0c7223 */ /* 0x000fc80000000000 */
[----:B------:R-:W-:Y:S01]  /*09a0*/  FFMA R13, R16, R12, R9 ;  /* 0x0000000c100d7223 */ /* 0x000fe20000000009 */
[----:B------:R-:W-:-:S03]  /*09b0*/  IADD3 R9, PT, PT, R3, 0x7f, -R14 ;  /* 0x0000007f03097810 */ /* 0x000fc60007ffe80e */
[----:B------:R-:W-:Y:S02]  /*09c0*/  FFMA R12, R11, R13, R0 ;  /* 0x0000000d0b0c7223 */ /* 0x000fe40000000000 */
[----:B------:R-:W-:Y:S02]  /*09d0*/  IMAD.IADD R9, R9, 0x1, R8 ;  /* 0x0000000109097824 */ /* 0x000fe400078e0208 */
[----:B------:R-:W-:-:S05]  /*09e0*/  FFMA R0, R16, R12, R13 ;  /* 0x0000000c10007223 */ /* 0x000fca000000000d */
[----:B------:R-:W-:-:S04]  /*09f0*/  SHF.R.U32.HI R3, RZ, 0x17, R0 ;  /* 0x00000017ff037819 */ /* 0x000fc80000011600 */
[----:B------:R-:W-:-:S04]  /*0a00*/  LOP3.LUT R3, R3, 0xff, RZ, 0xc0, !PT ;  /* 0x000000ff03037812 */ /* 0x000fc800078ec0ff */
[----:B------:R-:W-:-:S05]  /*0a10*/  IADD3 R11, PT, PT, R3, R9, RZ ;  /* 0x00000009030b7210 */ /* 0x000fca0007ffe0ff */
[----:B------:R-:W-:-:S05]  /*0a20*/  VIADD R3, R11, 0xffffffff ;  /* 0xffffffff0b037836 */ /* 0x000fca0000000000 */
[----:B------:R-:W-:-:S13]  /*0a30*/  ISETP.GE.U32.AND P0, PT, R3, 0xfe, PT ;  /* 0x000000fe0300780c */ /* 0x000fda0003f06070 */
[----:B------:R-:W-:Y:S05]  /*0a40*/  @!P0 BRA `(.L_x_15) ;  /* 0x0000000000808947 */ /* 0x000fea0003800000 */
[----:B------:R-:W-:-:S13]  /*0a50*/  ISETP.GT.AND P0, PT, R11, 0xfe, PT ;  /* 0x000000fe0b00780c */ /* 0x000fda0003f04270 */
[----:B------:R-:W-:Y:S05]  /*0a60*/  @P0 BRA `(.L_x_16) ;  /* 0x00000000006c0947 */ /* 0x000fea0003800000 */
[----:B------:R-:W-:-:S13]  /*0a70*/  ISETP.GE.AND P0, PT, R11, 0x1, PT ;  /* 0x000000010b00780c */ /* 0x000fda0003f06270 */
[----:B------:R-:W-:Y:S05]  /*0a80*/  @P0 BRA `(.L_x_17) ;  /* 0x0000000000740947 */ /* 0x000fea0003800000 */
[----:B------:R-:W-:Y:S02]  /*0a90*/  ISETP.GE.AND P0, PT, R11, -0x18, PT ;  /* 0xffffffe80b00780c */ /* 0x000fe40003f06270 */
[----:B------:R-:W-:-:S11]  /*0aa0*/  LOP3.LUT R0, R0, 0x80000000, RZ, 0xc0, !PT ;  /* 0x8000000000007812 */ /* 0x000fd600078ec0ff */
[----:B------:R-:W-:Y:S05]  /*0ab0*/  @!P0 BRA `(.L_x_17) ;  /* 0x0000000000688947 */ /* 0x000fea0003800000 */
[CCC-:B------:R-:W-:Y:S01]  /*0ac0*/  FFMA.RZ R3, R16.reuse, R12.reuse, R13.reuse ;  /* 0x0000000c10037223 */ /* 0x1c0fe2000000c00d */
[C---:B------:R-:W-:Y:S02]  /*0ad0*/  VIADD R10, R11.reuse, 0x20 ;  /* 0x000000200b0a7836 */ /* 0x040fe40000000000 */
[CCC-:B------:R-:W-:Y:S01]  /*0ae0*/  FFMA.RM R8, R16.reuse, R12.reuse, R13.reuse ;  /* 0x0000000c10087223 */ /* 0x1c0fe2000000400d */
[----:B------:R-:W-:Y:S02]  /*0af0*/  ISETP.NE.AND P2, PT, R11, RZ, PT ;  /* 0x000000ff0b00720c */ /* 0x000fe40003f45270 */
[----:B------:R-:W-:Y:S01]  /*0b00*/  LOP3.LUT R9, R3, 0x7fffff, RZ, 0xc0, !PT ;  /* 0x007fffff03097812 */ /* 0x000fe200078ec0ff */
[----:B------:R-:W-:Y:S01]  /*0b10*/  FFMA.RP R3, R16, R12, R13 ;  /* 0x0000000c10037223 */ /* 0x000fe2000000800d */
[----:B------:R-:W-:Y:S02]  /*0b20*/  ISETP.NE.AND P1, PT, R11, RZ, PT ;  /* 0x000000ff0b00720c */ /* 0x000fe40003f25270 */
[----:B------:R-:W-:-:S02]  /*0b30*/  LOP3.LUT R9, R9, 0x800000, RZ, 0xfc, !PT ;  /* 0x0080000009097812 */ /* 0x000fc400078efcff */
[----:B------:R-:W-:Y:S02]  /*0b40*/  IADD3 R11, PT, PT, -R11, RZ, RZ ;  /* 0x000000ff0b0b7210 */ /* 0x000fe40007ffe1ff */
[----:B------:R-:W-:Y:S02]  /*0b50*/  SHF.L.U32 R10, R9, R10, RZ ;  /* 0x0000000a090a7219 */ /* 0x000fe400000006ff */
[----:B------:R-:W-:Y:S02]  /*0b60*/  FSETP.NEU.FTZ.AND P0, PT, R3, R8, PT ;  /* 0x000000080300720b */ /* 0x000fe40003f1d000 */
[----:B------:R-:W-:Y:S02]  /*0b70*/  SEL R8, R11, RZ, P2 ;  /* 0x000000ff0b087207 */ /* 0x000fe40001000000 */
[----:B------:R-:W-:Y:S02]  /*0b80*/  ISETP.NE.AND P1, PT, R10, RZ, P1 ;  /* 0x000000ff0a00720c */ /* 0x000fe40000f25270 */
[----:B------:R-:W-:-:S02]  /*0b90*/  SHF.R.U32.HI R8, RZ, R8, R9 ;  /* 0x00000008ff087219 */ /* 0x000fc40000011609 */
[----:B------:R-:W-:Y:S02]  /*0ba0*/  PLOP3.LUT P0, PT, P0, P1, PT, 0xf8, 0x8f ;  /* 0x00000000008f781c */ /* 0x000fe40000703f70 */
[----:B------:R-:W-:Y:S02]  /*0bb0*/  SHF.R.U32.HI R10, RZ, 0x1, R8 ;  /* 0x00000001ff0a7819 */ /* 0x000fe40000011608 */
[----:B------:R-:W-:-:S04]  /*0bc0*/  SEL R3, RZ, 0x1, !P0 ;  /* 0x00000001ff037807 */ /* 0x000fc80004000000 */
[----:B------:R-:W-:-:S04]  /*0bd0*/  LOP3.LUT R3, R3, 0x1, R10, 0xf8, !PT ;  /* 0x0000000103037812 */ /* 0x000fc800078ef80a */
[----:B------:R-:W-:-:S05]  /*0be0*/  LOP3.LUT R3, R3, R8, RZ, 0xc0, !PT ;  /* 0x0000000803037212 */ /* 0x000fca00078ec0ff */
[----:B------:R-:W-:-:S05]  /*0bf0*/  IMAD.IADD R3, R10, 0x1, R3 ;  /* 0x000000010a037824 */ /* 0x000fca00078e0203 */
[----:B------:R-:W-:Y:S01]  /*0c00*/  LOP3.LUT R0, R3, R0, RZ, 0xfc, !PT ;  /* 0x0000000003007212 */ /* 0x000fe200078efcff */
[----:B------:R-:W-:Y:S06]  /*0c10*/  BRA `(.L_x_17) ;  /* 0x0000000000107947 */ /* 0x000fec0003800000 */
.L_x_16:
[----:B------:R-:W-:-:S04]  /*0c20*/  LOP3.LUT R0, R0, 0x80000000, RZ, 0xc0, !PT ;  /* 0x8000000000007812 */ /* 0x000fc800078ec0ff */
[----:B------:R-:W-:Y:S01]  /*0c30*/  LOP3.LUT R0, R0, 0x7f800000, RZ, 0xfc, !PT ;  /* 0x7f80000000007812 */ /* 0x000fe200078efcff */
[----:B------:R-:W-:Y:S06]  /*0c40*/  BRA `(.L_x_17) ;  /* 0x0000000000047947 */ /* 0x000fec0003800000 */
.L_x_15:
[----:B------:R-:W-:-:S07]  /*0c50*/  IMAD R0, R9, 0x800000, R0 ;  /* 0x0080000009007824 */ /* 0x000fce00078e0200 */
.L_x_17:
[----:B------:R-:W-:Y:S05]  /*0c60*/  BSYNC.RECONVERGENT B2 ;  /* 0x0000000000027941 */ /* 0x000fea0003800200 */
.L_x_14:
[----:B------:R-:W-:Y:S05]  /*0c70*/  BRA `(.L_x_18) ;  /* 0x0000000000207947 */ /* 0x000fea0003800000 */
.L_x_13:
[----:B------:R-:W-:-:S04]  /*0c80*/  LOP3.LUT R0, R3, 0x80000000, R0, 0x48, !PT ;  /* 0x8000000003007812 */ /* 0x000fc800078e4800 */
[----:B------:R-:W-:Y:S01]  /*0c90*/  LOP3.LUT R0, R0, 0x7f800000, RZ, 0xfc, !PT ;  /* 0x7f80000000007812 */ /* 0x000fe200078efcff */
[----:B------:R-:W-:Y:S06]  /*0ca0*/  BRA `(.L_x_18) ;  /* 0x0000000000147947 */ /* 0x000fec0003800000 */
.L_x_12:
[----:B------:R-:W-:Y:S01]  /*0cb0*/  LOP3.LUT R0, R3, 0x80000000, R0, 0x48, !PT ;  /* 0x8000000003007812 */ /* 0x000fe200078e4800 */
[----:B------:R-:W-:Y:S06]  /*0cc0*/  BRA `(.L_x_18) ;  /* 0x00000000000c7947 */ /* 0x000fec0003800000 */
.L_x_11:
[----:B------:R-:W0:Y:S01]  /*0cd0*/  MUFU.RSQ R0, -QNAN ;  /* 0xffc0000000007908 */ /* 0x000e220000001400 */
[----:B------:R-:W-:Y:S05]  /*0ce0*/  BRA `(.L_x_18) ;  /* 0x0000000000047947 */ /* 0x000fea0003800000 */
.L_x_10:
[----:B------:R-:W-:-:S07]  /*0cf0*/  FADD.FTZ R0, R0, R3 ;  /* 0x0000000300007221 */ /* 0x000fce0000010000 */
.L_x_18:
[----:B------:R-:W-:Y:S05]  /*0d00*/  BSYNC.RECONVERGENT B1 ;  /* 0x0000000000017941 */ /* 0x000fea0003800200 */
.L_x_8:
[----:B------:R-:W-:Y:S01]  /*0d10*/  IMAD.MOV.U32 R3, RZ, RZ, 0x0 ;  /* 0x00000000ff037424 */ /* 0x000fe200078e00ff */
[----:B0-----:R-:W-:-:S03]  /*0d20*/  MOV R9, R0 ;  /* 0x0000000000097202 */ /* 0x001fc60000000f00 */
[----:B------:R-:W-:Y:S05]  /*0d30*/  RET.REL.NODEC R2 `(rescaleDetections) ;  /* 0xfffffff002b07950 */ /* 0x000fea0003c3ffff */
.L_x_19:
[----:B------:R-:W-:-:S00]  /*0d40*/  BRA `(.L_x_19) ;  /* 0xfffffffc00fc7947 */ /* 0x000fc0000383ffff */
[----:B------:R-:W-:-:S00]  /*0d50*/  NOP ;  /* 0x0000000000007918 */ /* 0x000fc00000000000 */
        /* <DEDUP_REMOVED lines=10> */
.L_x_20:


//--------------------- .nv.shared.reserved.0     --------------------------
	.section	.nv.shared.reserved.0,"aw",@nobits
	.weak		__nv_reservedSMEM_offset_0_alias
	.size		__nv_reservedSMEM_offset_0_alias, 0, 64
	.other		__nv_reservedSMEM_offset_0_alias,@"STO_CUDA_RESERVED_SHARED STV_DEFAULT"
__nv_reservedSMEM_offset_0_alias:
	.zero		0
	.zero		64


//--------------------- .nv.constant0.rescaleDetections --------------------------
	.section	.nv.constant0.rescaleDetections,"a",@progbits
	.sectionflags	@""
	.align	4
.nv.constant0.rescaleDetections:
	.zero		948


//--------------------- SYMBOLS --------------------------

	.type		.nv.reservedSmem.offset0,@object
	.size		.nv.reservedSmem.offset0,0x4
